	.headerflags	@"EF_CUDA_TEXMODE_UNIFIED EF_CUDA_64BIT_ADDRESS EF_CUDA_ACCELERATORS EF_CUDA_SM90 EF_CUDA_VIRTUAL_SM(EF_CUDA_SM90)"
	.elftype	@"ET_EXEC"


//--------------------- .nv.info                  --------------------------
	.section	.nv.info,"",@"SHT_CUDA_INFO"
	.align	4


	//----- nvinfo : EIATTR_REGCOUNT
	.align		4
        /*0000*/ 	.byte	0x04, 0x2f
        /*0002*/ 	.short	(.L_1 - .L_0)
	.align		4
.L_0:
        /*0004*/ 	.word	index@(triton_poi_fused__unsafe_index_add_mul_sub_18)
        /*0008*/ 	.word	0x00000019


	//----- nvinfo : EIATTR_MIN_STACK_SIZE
	.align		4
.L_1:
        /*000c*/ 	.byte	0x04, 0x12
        /*000e*/ 	.short	(.L_3 - .L_2)
	.align		4
.L_2:
        /*0010*/ 	.word	index@(triton_poi_fused__unsafe_index_add_mul_sub_18)
        /*0014*/ 	.word	0x00000000


	//----- nvinfo : EIATTR_FRAME_SIZE
	.align		4
.L_3:
        /*0018*/ 	.byte	0x04, 0x11
        /*001a*/ 	.short	(.L_5 - .L_4)
	.align		4
.L_4:
        /*001c*/ 	.word	index@(triton_poi_fused__unsafe_index_add_mul_sub_18)
        /*0020*/ 	.word	0x00000000


	//----- nvinfo : EIATTR_MIN_STACK_SIZE
	.align		4
.L_5:
        /*0024*/ 	.byte	0x04, 0x12
        /*0026*/ 	.short	(.L_7 - .L_6)
	.align		4
.L_6:
        /*0028*/ 	.word	index@(triton_poi_fused__unsafe_index_add_mul_sub_18)
        /*002c*/ 	.word	0x00000000
.L_7:


//--------------------- .nv.info.triton_poi_fused__unsafe_index_add_mul_sub_18 --------------------------
	.section	.nv.info.triton_poi_fused__unsafe_index_add_mul_sub_18,"",@"SHT_CUDA_INFO"
	.sectionflags	@""
	.align	4


	//----- nvinfo : EIATTR_CUDA_API_VERSION
	.align		4
        /*0000*/ 	.byte	0x04, 0x37
        /*0002*/ 	.short	(.L_9 - .L_8)
.L_8:
        /*0004*/ 	.word	0x0000007c


	//----- nvinfo : EIATTR_KPARAM_INFO
	.align		4
.L_9:
        /*0008*/ 	.byte	0x04, 0x17
        /*000a*/ 	.short	(.L_11 - .L_10)
.L_10:
        /*000c*/ 	.word	0x00000000
        /*0010*/ 	.short	0x0006
        /*0012*/ 	.short	0x0030
        /*0014*/ 	.byte	0x00, 0xf0, 0x11, 0x00


	//----- nvinfo : EIATTR_KPARAM_INFO
	.align		4
.L_11:
        /*0018*/ 	.byte	0x04, 0x17
        /*001a*/ 	.short	(.L_13 - .L_12)
.L_12:
        /*001c*/ 	.word	0x00000000
        /*0020*/ 	.short	0x0005
        /*0022*/ 	.short	0x0028
        /*0024*/ 	.byte	0x00, 0xf4, 0x21, 0x00


	//----- nvinfo : EIATTR_KPARAM_INFO
	.align		4
.L_13:
        /*0028*/ 	.byte	0x04, 0x17
        /*002a*/ 	.short	(.L_15 - .L_14)
.L_14:
        /*002c*/ 	.word	0x00000000
        /*0030*/ 	.short	0x0004
        /*0032*/ 	.short	0x0020
        /*0034*/ 	.byte	0x00, 0xf4, 0x21, 0x00


	//----- nvinfo : EIATTR_KPARAM_INFO
	.align		4
.L_15:
        /*0038*/ 	.byte	0x04, 0x17
        /*003a*/ 	.short	(.L_17 - .L_16)
.L_16:
        /*003c*/ 	.word	0x00000000
        /*0040*/ 	.short	0x0003
        /*0042*/ 	.short	0x0018
        /*0044*/ 	.byte	0x00, 0xf4, 0x21, 0x00


	//----- nvinfo : EIATTR_KPARAM_INFO
	.align		4
.L_17:
        /*0048*/ 	.byte	0x04, 0x17
        /*004a*/ 	.short	(.L_19 - .L_18)
.L_18:
        /*004c*/ 	.word	0x00000000
        /*0050*/ 	.short	0x0002
        /*0052*/ 	.short	0x0010
        /*0054*/ 	.byte	0x00, 0xf4, 0x21, 0x00


	//----- nvinfo : EIATTR_KPARAM_INFO
	.align		4
.L_19:
        /*0058*/ 	.byte	0x04, 0x17
        /*005a*/ 	.short	(.L_21 - .L_20)
.L_20:
        /*005c*/ 	.word	0x00000000
        /*0060*/ 	.short	0x0001
        /*0062*/ 	.short	0x0008
        /*0064*/ 	.byte	0x00, 0xf4, 0x21, 0x00


	//----- nvinfo : EIATTR_KPARAM_INFO
	.align		4
.L_21:
        /*0068*/ 	.byte	0x04, 0x17
        /*006a*/ 	.short	(.L_23 - .L_22)
.L_22:
        /*006c*/ 	.word	0x00000000
        /*0070*/ 	.short	0x0000
        /*0072*/ 	.short	0x0000
        /*0074*/ 	.byte	0x00, 0xf4, 0x21, 0x00


	//----- nvinfo : EIATTR_SPARSE_MMA_MASK
	.align		4
.L_23:
        /*0078*/ 	.byte	0x03, 0x50
        /*007a*/ 	.short	0x0000


	//----- nvinfo : EIATTR_MAXREG_COUNT
	.align		4
        /*007c*/ 	.byte	0x03, 0x1b
        /*007e*/ 	.short	0x00ff


	//----- nvinfo : EIATTR_EXIT_INSTR_OFFSETS
	.align		4
        /*0080*/ 	.byte	0x04, 0x1c
        /*0082*/ 	.short	(.L_25 - .L_24)


	//   ....[0]....
.L_24:
        /*0084*/ 	.word	0x000004e0


	//----- nvinfo : EIATTR_REQNTID
	.align		4
.L_25:
        /*0088*/ 	.byte	0x04, 0x10
        /*008a*/ 	.short	(.L_27 - .L_26)
.L_26:
        /*008c*/ 	.word	0x00000080
        /*0090*/ 	.word	0x00000001
        /*0094*/ 	.word	0x00000001


	//----- nvinfo : EIATTR_CBANK_PARAM_SIZE
	.align		4
.L_27:
        /*0098*/ 	.byte	0x03, 0x19
        /*009a*/ 	.short	0x0034


	//----- nvinfo : EIATTR_PARAM_CBANK
	.align		4
        /*009c*/ 	.byte	0x04, 0x0a
        /*009e*/ 	.short	(.L_29 - .L_28)
	.align		4
.L_28:
        /*00a0*/ 	.word	index@(.nv.constant0.triton_poi_fused__unsafe_index_add_mul_sub_18)
        /*00a4*/ 	.short	0x0210
        /*00a6*/ 	.short	0x0034


	//----- nvinfo : EIATTR_SW_WAR
	.align		4
.L_29:
        /*00a8*/ 	.byte	0x04, 0x36
        /*00aa*/ 	.short	(.L_31 - .L_30)
.L_30:
        /*00ac*/ 	.word	0x00000008
.L_31:


//--------------------- .nv.callgraph             --------------------------
	.section	.nv.callgraph,"",@"SHT_CUDA_CALLGRAPH"
	.align	4
	.sectionentsize	8
	.align		4
        /*0000*/ 	.word	0x00000000
	.align		4
        /*0004*/ 	.word	0xffffffff
	.align		4
        /*0008*/ 	.word	0x00000000
	.align		4
        /*000c*/ 	.word	0xfffffffe
	.align		4
        /*0010*/ 	.word	0x00000000
	.align		4
        /*0014*/ 	.word	0xfffffffd
	.align		4
        /*0018*/ 	.word	0x00000000
	.align		4
        /*001c*/ 	.word	0xfffffffc


//--------------------- .text.triton_poi_fused__unsafe_index_add_mul_sub_18 --------------------------
	.section	.text.triton_poi_fused__unsafe_index_add_mul_sub_18,"ax",@progbits
	.align	128
        .global         triton_poi_fused__unsafe_index_add_mul_sub_18
        .type           triton_poi_fused__unsafe_index_add_mul_sub_18,@function
        .size           triton_poi_fused__unsafe_index_add_mul_sub_18,(.L_x_1 - triton_poi_fused__unsafe_index_add_mul_sub_18)
        .other          triton_poi_fused__unsafe_index_add_mul_sub_18,@"STO_CUDA_ENTRY STV_DEFAULT"
triton_poi_fused__unsafe_index_add_mul_sub_18:
.text.triton_poi_fused__unsafe_index_add_mul_sub_18:
[----:B------:R-:W-:Y:S01]  /*0000*/  LDC R1, c[0x0][0x28] ;  /* 0x00000a00ff017b82 */ /* 0x000fe20000000800 */
[----:B------:R-:W1:Y:S07]  /*0010*/  S2R R0, SR_TID.X ;  /* 0x0000000000007919 */ /* 0x000e6e0000002100 */
[----:B------:R-:W2:Y:S01]  /*0020*/  LDC.64 R14, c[0x0][0x210] ;  /* 0x00008400ff0e7b82 */ /* 0x000ea20000000a00 */
[----:B------:R-:W-:Y:S01]  /*0030*/  ULDC.64 UR4, c[0x0][0x208] ;  /* 0x0000820000047ab9 */ /* 0x000fe20000000a00 */
[----:B------:R-:W-:Y:S01]  /*0040*/  ULDC.64 UR6, c[0x0][0x220] ;  /* 0x0000880000067ab9 */ /* 0x000fe20000000a00 */
[----:B------:R-:W3:Y:S05]  /*0050*/  S2R R3, SR_CTAID.X ;  /* 0x0000000000037919 */ /* 0x000eea0000002500 */
[----:B------:R-:W4:Y:S01]  /*0060*/  LDC.64 R8, c[0x0][0x218] ;  /* 0x00008600ff087b82 */ /* 0x000f220000000a00 */
[----:B-1----:R-:W-:-:S05]  /*0070*/  IMAD.SHL.U32 R0, R0, 0x2, RZ ;  /* 0x0000000200007824 */ /* 0x002fca00078e00ff */
[----:B------:R-:W-:-:S05]  /*0080*/  LOP3.LUT R0, R0, 0xfe, RZ, 0xc0, !PT ;  /* 0x000000fe00007812 */ /* 0x000fca00078ec0ff */
[----:B---3--:R-:W-:-:S05]  /*0090*/  IMAD R0, R3, 0x100, R0 ;  /* 0x0000010003007824 */ /* 0x008fca00078e0200 */
[----:B------:R-:W-:-:S04]  /*00a0*/  SHF.R.S32.HI R5, RZ, 0x1f, R0 ;  /* 0x0000001fff057819 */ /* 0x000fc80000011400 */
[----:B------:R-:W-:-:S04]  /*00b0*/  LEA.HI R2, R5, R0, RZ, 0x5 ;  /* 0x0000000005027211 */ /* 0x000fc800078f28ff */
[----:B------:R-:W-:Y:S02]  /*00c0*/  SHF.R.S32.HI R4, RZ, 0x5, R2 ;  /* 0x00000005ff047819 */ /* 0x000fe40000011402 */
[----:B------:R-:W-:Y:S02]  /*00d0*/  LOP3.LUT R7, R2, 0xffffffe0, RZ, 0xc0, !PT ;  /* 0xffffffe002077812 */ /* 0x000fe400078ec0ff */
[----:B------:R-:W-:-:S04]  /*00e0*/  LEA.HI R5, R4, R4, RZ, 0x5 ;  /* 0x0000000404057211 */ /* 0x000fc800078f28ff */
[----:B------:R-:W-:-:S05]  /*00f0*/  LOP3.LUT R5, R5, 0xffffffe0, RZ, 0xc0, !PT ;  /* 0xffffffe005057812 */ /* 0x000fca00078ec0ff */
[----:B------:R-:W-:-:S04]  /*0100*/  IMAD.IADD R5, R4, 0x1, -R5 ;  /* 0x0000000104057824 */ /* 0x000fc800078e0a05 */
[----:B--2---:R-:W-:Y:S02]  /*0110*/  IMAD.WIDE R14, R5, 0x8, R14 ;  /* 0x00000008050e7825 */ /* 0x004fe400078e020e */
[----:B------:R-:W1:Y:S04]  /*0120*/  LDC.64 R4, c[0x0][0x228] ;  /* 0x00008a00ff047b82 */ /* 0x000e680000000a00 */
[----:B------:R-:W2:Y:S01]  /*0130*/  LDG.E.EL.64 R14, desc[UR4][R14.64] ;  /* 0x000000040e0e7981 */ /* 0x000ea2000c2e1b00 */
[----:B------:R-:W-:-:S04]  /*0140*/  IMAD.IADD R12, R0, 0x1, -R7 ;  /* 0x00000001000c7824 */ /* 0x000fc800078e0a07 */
[----:B----4-:R-:W-:-:S06]  /*0150*/  IMAD.WIDE R8, R12, 0x8, R8 ;  /* 0x000000080c087825 */ /* 0x010fcc00078e0208 */
[----:B------:R-:W3:Y:S01]  /*0160*/  LDG.E.EL.128 R8, desc[UR4][R8.64] ;  /* 0x0000000408087981 */ /* 0x000ee2000c2e1d00 */
[----:B-1----:R-:W-:-:S06]  /*0170*/  IMAD.WIDE R4, R12, 0x8, R4 ;  /* 0x000000080c047825 */ /* 0x002fcc00078e0204 */
[----:B------:R-:W4:Y:S01]  /*0180*/  LDG.E.EL.128 R4, desc[UR4][R4.64] ;  /* 0x0000000404047981 */ /* 0x000f22000c2e1d00 */
[----:B------:R-:W-:-:S04]  /*0190*/  SHF.R.S32.HI R3, RZ, 0x17, R3 ;  /* 0x00000017ff037819 */ /* 0x000fc80000011403 */
[----:B------:R-:W-:-:S04]  /*01a0*/  SGXT R3, R3, 0x1 ;  /* 0x000000010303781a */ /* 0x000fc80000000200 */
[----:B------:R-:W-:Y:S02]  /*01b0*/  LEA.HI R3, R3, R0, RZ, 0xa ;  /* 0x0000000003037211 */ /* 0x000fe400078f50ff */
[----:B--2---:R-:W-:-:S04]  /*01c0*/  SHF.R.U32.HI R13, RZ, 0x1b, R15 ;  /* 0x0000001bff0d7819 */ /* 0x004fc8000001160f */
[----:B------:R-:W-:-:S04]  /*01d0*/  LOP3.LUT R13, R13, 0x10, RZ, 0xc0, !PT ;  /* 0x000000100d0d7812 */ /* 0x000fc800078ec0ff */
[----:B------:R-:W-:Y:S02]  /*01e0*/  IADD3 R16, P0, R14, R13, RZ ;  /* 0x0000000d0e107210 */ /* 0x000fe40007f1e0ff */
[----:B---3--:R-:W-:-:S03]  /*01f0*/  SHF.R.U32.HI R19, RZ, 0x19, R9 ;  /* 0x00000019ff137819 */ /* 0x008fc60000011609 */
[----:B------:R-:W-:Y:S01]  /*0200*/  IMAD.X R13, RZ, RZ, R15, P0 ;  /* 0x000000ffff0d7224 */ /* 0x000fe200000e060f */
[----:B------:R-:W-:Y:S01]  /*0210*/  LEA R2, P0, R8, UR6, 0x2 ;  /* 0x0000000608027c11 */ /* 0x000fe2000f8010ff */
[----:B------:R-:W-:Y:S01]  /*0220*/  IMAD.SHL.U32 R14, R16, 0x40, RZ ;  /* 0x00000040100e7824 */ /* 0x000fe200078e00ff */
[----:B------:R-:W-:Y:S02]  /*0230*/  SHF.R.U32.HI R15, RZ, 0x19, R11 ;  /* 0x00000019ff0f7819 */ /* 0x000fe4000001160b */
[----:B------:R-:W-:Y:S02]  /*0240*/  LEA R17, P1, R10, UR6, 0x2 ;  /* 0x000000060a117c11 */ /* 0x000fe4000f8210ff */
[----:B------:R-:W-:Y:S02]  /*0250*/  LEA.HI.X R18, R8, UR7, R9, 0x2, P0 ;  /* 0x0000000708127c11 */ /* 0x000fe400080f1409 */
[----:B------:R-:W-:Y:S02]  /*0260*/  SHF.L.U64.HI R13, R16, 0x6, R13 ;  /* 0x00000006100d7819 */ /* 0x000fe4000001020d */
[----:B------:R-:W-:-:S02]  /*0270*/  LOP3.LUT R15, R15, 0x40, RZ, 0xc0, !PT ;  /* 0x000000400f0f7812 */ /* 0x000fc400078ec0ff */
[----:B----4-:R-:W-:Y:S02]  /*0280*/  LEA R9, P4, R4, UR6, 0x2 ;  /* 0x0000000604097c11 */ /* 0x010fe4000f8810ff */
[----:B------:R-:W-:Y:S02]  /*0290*/  LEA.HI.X R16, R10, UR7, R11, 0x2, P1 ;  /* 0x000000070a107c11 */ /* 0x000fe400088f140b */
[--C-:B------:R-:W-:Y:S02]  /*02a0*/  SHF.R.U32.HI R11, RZ, 0x19, R5.reuse ;  /* 0x00000019ff0b7819 */ /* 0x100fe40000011605 */
[----:B------:R-:W-:Y:S02]  /*02b0*/  LEA.HI.X R20, R4, UR7, R5, 0x2, P4 ;  /* 0x0000000704147c11 */ /* 0x000fe4000a0f1405 */
[----:B------:R-:W1:Y:S01]  /*02c0*/  LDC.64 R4, c[0x0][0x230] ;  /* 0x00008c00ff047b82 */ /* 0x000e620000000a00 */
[----:B------:R-:W-:Y:S02]  /*02d0*/  IADD3 R8, P2, P3, R14, R17, R15 ;  /* 0x000000110e087210 */ /* 0x000fe40007b5e00f */
[----:B------:R-:W-:-:S02]  /*02e0*/  LOP3.LUT R19, R19, 0x40, RZ, 0xc0, !PT ;  /* 0x0000004013137812 */ /* 0x000fc400078ec0ff */
[----:B------:R-:W-:Y:S02]  /*02f0*/  LEA R15, P4, R6, UR6, 0x2 ;  /* 0x00000006060f7c11 */ /* 0x000fe4000f8810ff */
[----:B------:R-:W-:Y:S02]  /*0300*/  SHF.R.U32.HI R10, RZ, 0x19, R7 ;  /* 0x00000019ff0a7819 */ /* 0x000fe40000011607 */
[----:B------:R-:W-:Y:S02]  /*0310*/  LOP3.LUT R11, R11, 0x40, RZ, 0xc0, !PT ;  /* 0x000000400b0b7812 */ /* 0x000fe400078ec0ff */
[----:B------:R-:W-:Y:S02]  /*0320*/  IADD3 R2, P0, P1, R14, R2, R19 ;  /* 0x000000020e027210 */ /* 0x000fe4000791e013 */
[----:B------:R-:W-:Y:S02]  /*0330*/  LEA.HI.X R22, R6, UR7, R7, 0x2, P4 ;  /* 0x0000000706167c11 */ /* 0x000fe4000a0f1407 */
[----:B------:R-:W-:-:S02]  /*0340*/  LOP3.LUT R7, R10, 0x40, RZ, 0xc0, !PT ;  /* 0x000000400a077812 */ /* 0x000fc400078ec0ff */
[C---:B------:R-:W-:Y:S02]  /*0350*/  IADD3 R6, P4, P5, R14.reuse, R9, R11 ;  /* 0x000000090e067210 */ /* 0x040fe40007d9e00b */
[----:B------:R-:W-:Y:S02]  /*0360*/  SHF.R.S32.HI R11, RZ, 0xa, R3 ;  /* 0x0000000aff0b7819 */ /* 0x000fe40000011403 */
[----:B------:R-:W-:Y:S02]  /*0370*/  IADD3.X R3, R13, R18, RZ, P0, P1 ;  /* 0x000000120d037210 */ /* 0x000fe400007e24ff */
[----:B------:R-:W-:Y:S01]  /*0380*/  IADD3 R10, P0, P1, R14, R15, R7 ;  /* 0x0000000f0e0a7210 */ /* 0x000fe2000791e007 */
[----:B------:R-:W-:Y:S01]  /*0390*/  IMAD.SHL.U32 R15, R11, 0x100, RZ ;  /* 0x000001000b0f7824 */ /* 0x000fe200078e00ff */
[C---:B------:R-:W-:Y:S02]  /*03a0*/  IADD3.X R9, R13.reuse, R16, RZ, P2, P3 ;  /* 0x000000100d097210 */ /* 0x040fe400017e64ff */
[----:B------:R-:W-:Y:S01]  /*03b0*/  IADD3.X R7, R13, R20, RZ, P4, P5 ;  /* 0x000000140d077210 */ /* 0x000fe200027ea4ff */
[----:B------:R-:W-:Y:S01]  /*03c0*/  IMAD.WIDE R2, R15, 0x4, R2 ;  /* 0x000000040f027825 */ /* 0x000fe200078e0202 */
[----:B------:R-:W-:-:S03]  /*03d0*/  IADD3.X R11, R13, R22, RZ, P0, P1 ;  /* 0x000000160d0b7210 */ /* 0x000fc600007e24ff */
[C---:B------:R-:W-:Y:S02]  /*03e0*/  IMAD.WIDE R8, R15.reuse, 0x4, R8 ;  /* 0x000000040f087825 */ /* 0x040fe400078e0208 */
[----:B------:R-:W2:Y:S02]  /*03f0*/  LDG.E.EL R3, desc[UR4][R2.64] ;  /* 0x0000000402037981 */ /* 0x000ea4000c2e1900 */
[C---:B------:R-:W-:Y:S02]  /*0400*/  IMAD.WIDE R6, R15.reuse, 0x4, R6 ;  /* 0x000000040f067825 */ /* 0x040fe400078e0206 */
[----:B------:R-:W3:Y:S02]  /*0410*/  LDG.E.EL R8, desc[UR4][R8.64] ;  /* 0x0000000408087981 */ /* 0x000ee4000c2e1900 */
[----:B------:R-:W-:Y:S02]  /*0420*/  IMAD.WIDE R10, R15, 0x4, R10 ;  /* 0x000000040f0a7825 */ /* 0x000fe400078e020a */
[----:B------:R-:W2:Y:S02]  /*0430*/  LDG.E.EL R6, desc[UR4][R6.64] ;  /* 0x0000000406067981 */ /* 0x000ea4000c2e1900 */
[----:B-1----:R-:W-:-:S02]  /*0440*/  IMAD.WIDE R4, R12, 0x4, R4 ;  /* 0x000000040c047825 */ /* 0x002fc400078e0204 */
[----:B------:R-:W3:Y:S01]  /*0450*/  LDG.E.EL R11, desc[UR4][R10.64] ;  /* 0x000000040a0b7981 */ /* 0x000ee2000c2e1900 */
[----:B------:R-:W1:Y:S03]  /*0460*/  LDC.64 R12, c[0x0][0x238] ;  /* 0x00008e00ff0c7b82 */ /* 0x000e660000000a00 */
[----:B------:R-:W4:Y:S01]  /*0470*/  LDG.E.EL.64 R4, desc[UR4][R4.64] ;  /* 0x0000000404047981 */ /* 0x000f22000c2e1b00 */
[----:B-1----:R-:W-:-:S04]  /*0480*/  IMAD.WIDE R12, R0, 0x4, R12 ;  /* 0x00000004000c7825 */ /* 0x002fc800078e020c */
[----:B--2---:R-:W-:Y:S01]  /*0490*/  FADD R14, -R3, R6 ;  /* 0x00000006030e7221 */ /* 0x004fe20000000100 */
[----:B---3--:R-:W-:-:S03]  /*04a0*/  FADD R15, -R8, R11 ;  /* 0x0000000b080f7221 */ /* 0x008fc60000000100 */
[----:B----4-:R-:W-:Y:S01]  /*04b0*/  FFMA R14, R4, R14, R3 ;  /* 0x0000000e040e7223 */ /* 0x010fe20000000003 */
[----:B------:R-:W-:-:S05]  /*04c0*/  FFMA R15, R5, R15, R8 ;  /* 0x0000000f050f7223 */ /* 0x000fca0000000008 */
[----:B------:R-:W-:Y:S01]  /*04d0*/  STG.E.64 desc[UR4][R12.64], R14 ;  /* 0x0000000e0c007986 */ /* 0x000fe2000c101b04 */
[----:B------:R-:W-:Y:S05]  /*04e0*/  EXIT ;  /* 0x000000000000794d */ /* 0x000fea0003800000 */
.L_x_0:
[----:B------:R-:W-:-:S00]  /*04f0*/  BRA `(.L_x_0) ;  /* 0xfffffffc00fc7947 */ /* 0x000fc0000383ffff */
[----:B------:R-:W-:-:S00]  /*0500*/  NOP ;  /* 0x0000000000007918 */ /* 0x000fc00000000000 */
[----:B------:R-:W-:-:S00]  /*0510*/  NOP ;  /* 0x0000000000007918 */ /* 0x000fc00000000000 */
[----:B------:R-:W-:-:S00]  /*0520*/  NOP ;  /* 0x0000000000007918 */ /* 0x000fc00000000000 */
[----:B------:R-:W-:-:S00]  /*0530*/  NOP ;  /* 0x0000000000007918 */ /* 0x000fc00000000000 */
[----:B------:R-:W-:-:S00]  /*0540*/  NOP ;  /* 0x0000000000007918 */ /* 0x000fc00000000000 */
[----:B------:R-:W-:-:S00]  /*0550*/  NOP ;  /* 0x0000000000007918 */ /* 0x000fc00000000000 */
[----:B------:R-:W-:-:S00]  /*0560*/  NOP ;  /* 0x0000000000007918 */ /* 0x000fc00000000000 */
[----:B------:R-:W-:-:S00]  /*0570*/  NOP ;  /* 0x0000000000007918 */ /* 0x000fc00000000000 */
.L_x_1:


//--------------------- .nv.constant0.triton_poi_fused__unsafe_index_add_mul_sub_18 --------------------------
	.section	.nv.constant0.triton_poi_fused__unsafe_index_add_mul_sub_18,"a",@progbits
	.sectionflags	@""
	.align	4
.nv.constant0.triton_poi_fused__unsafe_index_add_mul_sub_18:
	.zero		580
